	.headerflags	@"EF_CUDA_TEXMODE_UNIFIED EF_CUDA_64BIT_ADDRESS EF_CUDA_ACCELERATORS EF_CUDA_SM90 EF_CUDA_VIRTUAL_SM(EF_CUDA_SM90)"
	.elftype	@"ET_EXEC"


//--------------------- .nv.info                  --------------------------
	.section	.nv.info,"",@"SHT_CUDA_INFO"
	.align	4


	//----- nvinfo : EIATTR_REGCOUNT
	.align		4
        /*0000*/ 	.byte	0x04, 0x2f
        /*0002*/ 	.short	(.L_3 - .L_2)
	.align		4
.L_2:
        /*0004*/ 	.word	index@(triton_poi_fused__native_batch_norm_legit_no_training_add_relu_14)
        /*0008*/ 	.word	0x00000020


	//----- nvinfo : EIATTR_MIN_STACK_SIZE
	.align		4
.L_3:
        /*000c*/ 	.byte	0x04, 0x12
        /*000e*/ 	.short	(.L_5 - .L_4)
	.align		4
.L_4:
        /*0010*/ 	.word	index@(triton_poi_fused__native_batch_norm_legit_no_training_add_relu_14)
        /*0014*/ 	.word	0x00000000


	//----- nvinfo : EIATTR_FRAME_SIZE
	.align		4
.L_5:
        /*0018*/ 	.byte	0x04, 0x11
        /*001a*/ 	.short	(.L_7 - .L_6)
	.align		4
.L_6:
        /*001c*/ 	.word	index@(triton_poi_fused__native_batch_norm_legit_no_training_add_relu_14)
        /*0020*/ 	.word	0x00000000


	//----- nvinfo : EIATTR_MIN_STACK_SIZE
	.align		4
.L_7:
        /*0024*/ 	.byte	0x04, 0x12
        /*0026*/ 	.short	(.L_9 - .L_8)
	.align		4
.L_8:
        /*0028*/ 	.word	index@(triton_poi_fused__native_batch_norm_legit_no_training_add_relu_14)
        /*002c*/ 	.word	0x00000000
.L_9:


//--------------------- .nv.info.triton_poi_fused__native_batch_norm_legit_no_training_add_relu_14 --------------------------
	.section	.nv.info.triton_poi_fused__native_batch_norm_legit_no_training_add_relu_14,"",@"SHT_CUDA_INFO"
	.sectionflags	@""
	.align	4


	//----- nvinfo : EIATTR_CUDA_API_VERSION
	.align		4
        /*0000*/ 	.byte	0x04, 0x37
        /*0002*/ 	.short	(.L_11 - .L_10)
.L_10:
        /*0004*/ 	.word	0x0000007c


	//----- nvinfo : EIATTR_KPARAM_INFO
	.align		4
.L_11:
        /*0008*/ 	.byte	0x04, 0x17
        /*000a*/ 	.short	(.L_13 - .L_12)
.L_12:
        /*000c*/ 	.word	0x00000000
        /*0010*/ 	.short	0x0007
        /*0012*/ 	.short	0x0038
        /*0014*/ 	.byte	0x00, 0xf0, 0x11, 0x00


	//----- nvinfo : EIATTR_KPARAM_INFO
	.align		4
.L_13:
        /*0018*/ 	.byte	0x04, 0x17
        /*001a*/ 	.short	(.L_15 - .L_14)
.L_14:
        /*001c*/ 	.word	0x00000000
        /*0020*/ 	.short	0x0006
        /*0022*/ 	.short	0x0030
        /*0024*/ 	.byte	0x00, 0xf4, 0x21, 0x00


	//----- nvinfo : EIATTR_KPARAM_INFO
	.align		4
.L_15:
        /*0028*/ 	.byte	0x04, 0x17
        /*002a*/ 	.short	(.L_17 - .L_16)
.L_16:
        /*002c*/ 	.word	0x00000000
        /*0030*/ 	.short	0x0005
        /*0032*/ 	.short	0x0028
        /*0034*/ 	.byte	0x00, 0xf4, 0x21, 0x00


	//----- nvinfo : EIATTR_KPARAM_INFO
	.align		4
.L_17:
        /*0038*/ 	.byte	0x04, 0x17
        /*003a*/ 	.short	(.L_19 - .L_18)
.L_18:
        /*003c*/ 	.word	0x00000000
        /*0040*/ 	.short	0x0004
        /*0042*/ 	.short	0x0020
        /*0044*/ 	.byte	0x00, 0xf4, 0x21, 0x00


	//----- nvinfo : EIATTR_KPARAM_INFO
	.align		4
.L_19:
        /*0048*/ 	.byte	0x04, 0x17
        /*004a*/ 	.short	(.L_21 - .L_20)
.L_20:
        /*004c*/ 	.word	0x00000000
        /*0050*/ 	.short	0x0003
        /*0052*/ 	.short	0x0018
        /*0054*/ 	.byte	0x00, 0xf4, 0x21, 0x00


	//----- nvinfo : EIATTR_KPARAM_INFO
	.align		4
.L_21:
        /*0058*/ 	.byte	0x04, 0x17
        /*005a*/ 	.short	(.L_23 - .L_22)
.L_22:
        /*005c*/ 	.word	0x00000000
        /*0060*/ 	.short	0x0002
        /*0062*/ 	.short	0x0010
        /*0064*/ 	.byte	0x00, 0xf4, 0x21, 0x00


	//----- nvinfo : EIATTR_KPARAM_INFO
	.align		4
.L_23:
        /*0068*/ 	.byte	0x04, 0x17
        /*006a*/ 	.short	(.L_25 - .L_24)
.L_24:
        /*006c*/ 	.word	0x00000000
        /*0070*/ 	.short	0x0001
        /*0072*/ 	.short	0x0008
        /*0074*/ 	.byte	0x00, 0xf4, 0x21, 0x00


	//----- nvinfo : EIATTR_KPARAM_INFO
	.align		4
.L_25:
        /*0078*/ 	.byte	0x04, 0x17
        /*007a*/ 	.short	(.L_27 - .L_26)
.L_26:
        /*007c*/ 	.word	0x00000000
        /*0080*/ 	.short	0x0000
        /*0082*/ 	.short	0x0000
        /*0084*/ 	.byte	0x00, 0xf4, 0x21, 0x00


	//----- nvinfo : EIATTR_SPARSE_MMA_MASK
	.align		4
.L_27:
        /*0088*/ 	.byte	0x03, 0x50
        /*008a*/ 	.short	0x0000


	//----- nvinfo : EIATTR_MAXREG_COUNT
	.align		4
        /*008c*/ 	.byte	0x03, 0x1b
        /*008e*/ 	.short	0x00ff


	//----- nvinfo : EIATTR_EXIT_INSTR_OFFSETS
	.align		4
        /*0090*/ 	.byte	0x04, 0x1c
        /*0092*/ 	.short	(.L_29 - .L_28)


	//   ....[0]....
.L_28:
        /*0094*/ 	.word	0x000007a0


	//----- nvinfo : EIATTR_REQNTID
	.align		4
.L_29:
        /*0098*/ 	.byte	0x04, 0x10
        /*009a*/ 	.short	(.L_31 - .L_30)
.L_30:
        /*009c*/ 	.word	0x00000080
        /*00a0*/ 	.word	0x00000001
        /*00a4*/ 	.word	0x00000001


	//----- nvinfo : EIATTR_CBANK_PARAM_SIZE
	.align		4
.L_31:
        /*00a8*/ 	.byte	0x03, 0x19
        /*00aa*/ 	.short	0x003c


	//----- nvinfo : EIATTR_PARAM_CBANK
	.align		4
        /*00ac*/ 	.byte	0x04, 0x0a
        /*00ae*/ 	.short	(.L_33 - .L_32)
	.align		4
.L_32:
        /*00b0*/ 	.word	index@(.nv.constant0.triton_poi_fused__native_batch_norm_legit_no_training_add_relu_14)
        /*00b4*/ 	.short	0x0210
        /*00b6*/ 	.short	0x003c


	//----- nvinfo : EIATTR_SW_WAR
	.align		4
.L_33:
        /*00b8*/ 	.byte	0x04, 0x36
        /*00ba*/ 	.short	(.L_35 - .L_34)
.L_34:
        /*00bc*/ 	.word	0x00000008
.L_35:


//--------------------- .nv.callgraph             --------------------------
	.section	.nv.callgraph,"",@"SHT_CUDA_CALLGRAPH"
	.align	4
	.sectionentsize	8
	.align		4
        /*0000*/ 	.word	0x00000000
	.align		4
        /*0004*/ 	.word	0xffffffff
	.align		4
        /*0008*/ 	.word	0x00000000
	.align		4
        /*000c*/ 	.word	0xfffffffe
	.align		4
        /*0010*/ 	.word	0x00000000
	.align		4
        /*0014*/ 	.word	0xfffffffd
	.align		4
        /*0018*/ 	.word	0x00000000
	.align		4
        /*001c*/ 	.word	0xfffffffc


//--------------------- .nv.constant4             --------------------------
	.section	.nv.constant4,"a",@progbits
	.align	8
	.align		8
.nv.constant4:
        /*0000*/ 	.dword	_$_str
	.align		8
        /*0008*/ 	.dword	_$_str_$_2


//--------------------- .text.triton_poi_fused__native_batch_norm_legit_no_training_add_relu_14 --------------------------
	.section	.text.triton_poi_fused__native_batch_norm_legit_no_training_add_relu_14,"ax",@progbits
	.align	128
        .global         triton_poi_fused__native_batch_norm_legit_no_training_add_relu_14
        .type           triton_poi_fused__native_batch_norm_legit_no_training_add_relu_14,@function
        .size           triton_poi_fused__native_batch_norm_legit_no_training_add_relu_14,(.L_x_1 - triton_poi_fused__native_batch_norm_legit_no_training_add_relu_14)
        .other          triton_poi_fused__native_batch_norm_legit_no_training_add_relu_14,@"STO_CUDA_ENTRY STV_DEFAULT"
triton_poi_fused__native_batch_norm_legit_no_training_add_relu_14:
.text.triton_poi_fused__native_batch_norm_legit_no_training_add_relu_14:
[----:B------:R-:W-:Y:S01]  /*0000*/  LDC R1, c[0x0][0x28] ;  /* 0x00000a00ff017b82 */ /* 0x000fe20000000800 */
[----:B------:R-:W1:Y:S07]  /*0010*/  S2R R0, SR_TID.X ;  /* 0x0000000000007919 */ /* 0x000e6e0000002100 */
[----:B------:R-:W2:Y:S01]  /*0020*/  LDC.64 R2, c[0x0][0x220] ;  /* 0x00008800ff027b82 */ /* 0x000ea20000000a00 */
[----:B------:R-:W-:Y:S01]  /*0030*/  ULDC.64 UR4, c[0x0][0x208] ;  /* 0x0000820000047ab9 */ /* 0x000fe20000000a00 */
[----:B------:R-:W3:Y:S06]  /*0040*/  S2R R21, SR_CTAID.X ;  /* 0x0000000000157919 */ /* 0x000eec0000002500 */
[----:B------:R-:W4:Y:S08]  /*0050*/  LDC.64 R10, c[0x0][0x218] ;  /* 0x00008600ff0a7b82 */ /* 0x000f300000000a00 */
[----:B------:R-:W5:Y:S08]  /*0060*/  LDC.64 R8, c[0x0][0x210] ;  /* 0x00008400ff087b82 */ /* 0x000f700000000a00 */
[----:B------:R-:W4:Y:S01]  /*0070*/  LDC.64 R28, c[0x0][0x228] ;  /* 0x00008a00ff1c7b82 */ /* 0x000f220000000a00 */
[----:B-1----:R-:W-:-:S07]  /*0080*/  SHF.L.U32 R0, R0, 0x2, RZ ;  /* 0x0000000200007819 */ /* 0x002fce00000006ff */
[----:B------:R-:W1:Y:S01]  /*0090*/  LDC.64 R26, c[0x0][0x230] ;  /* 0x00008c00ff1a7b82 */ /* 0x000e620000000a00 */
[----:B---3--:R-:W-:Y:S02]  /*00a0*/  SHF.R.S32.HI R4, RZ, 0x15, R21 ;  /* 0x00000015ff047819 */ /* 0x008fe40000011415 */
[----:B------:R-:W-:Y:S02]  /*00b0*/  LOP3.LUT R0, R0, 0x1fc, RZ, 0xc0, !PT ;  /* 0x000001fc00007812 */ /* 0x000fe400078ec0ff */
[----:B------:R-:W-:Y:S02]  /*00c0*/  SGXT R4, R4, 0x1 ;  /* 0x000000010404781a */ /* 0x000fe40000000200 */
[----:B------:R-:W-:-:S04]  /*00d0*/  LEA R21, R21, R0, 0xa ;  /* 0x0000000015157211 */ /* 0x000fc800078e50ff */
[----:B------:R-:W-:-:S04]  /*00e0*/  LEA.HI R0, R4, R21, RZ, 0x6 ;  /* 0x0000001504007211 */ /* 0x000fc800078f30ff */
[--C-:B------:R-:W-:Y:S02]  /*00f0*/  SHF.R.S32.HI R15, RZ, 0x6, R0.reuse ;  /* 0x00000006ff0f7819 */ /* 0x100fe40000011400 */
[----:B------:R-:W-:-:S04]  /*0100*/  SHF.R.S32.HI R4, RZ, 0x1f, R0 ;  /* 0x0000001fff047819 */ /* 0x000fc80000011400 */
[----:B------:R-:W-:-:S04]  /*0110*/  LEA.HI R4, R4, R15, RZ, 0xb ;  /* 0x0000000f04047211 */ /* 0x000fc800078f58ff */
[----:B------:R-:W-:-:S04]  /*0120*/  LOP3.LUT R4, R4, 0xfffff800, RZ, 0xc0, !PT ;  /* 0xfffff80004047812 */ /* 0x000fc800078ec0ff */
[----:B------:R-:W-:-:S05]  /*0130*/  IADD3 R15, R15, -R4, RZ ;  /* 0x800000040f0f7210 */ /* 0x000fca0007ffe0ff */
[----:B--2---:R-:W-:-:S06]  /*0140*/  IMAD.WIDE R4, R15, 0x4, R2 ;  /* 0x000000040f047825 */ /* 0x004fcc00078e0202 */
[----:B------:R-:W2:Y:S01]  /*0150*/  LDG.E.EL R4, desc[UR4][R4.64] ;  /* 0x0000000404047981 */ /* 0x000ea2000c2e1900 */
[----:B------:R-:W-:-:S04]  /*0160*/  IADD3 R0, R0, 0x200, RZ ;  /* 0x0000020000007810 */ /* 0x000fc80007ffe0ff */
[--C-:B------:R-:W-:Y:S02]  /*0170*/  SHF.R.S32.HI R13, RZ, 0x6, R0.reuse ;  /* 0x00000006ff0d7819 */ /* 0x100fe40000011400 */
[----:B------:R-:W-:-:S04]  /*0180*/  SHF.R.S32.HI R0, RZ, 0x1f, R0 ;  /* 0x0000001fff007819 */ /* 0x000fc80000011400 */
[----:B------:R-:W-:-:S04]  /*0190*/  LEA.HI R0, R0, R13, RZ, 0xb ;  /* 0x0000000d00007211 */ /* 0x000fc800078f58ff */
[----:B------:R-:W-:-:S04]  /*01a0*/  LOP3.LUT R0, R0, 0xfffff800, RZ, 0xc0, !PT ;  /* 0xfffff80000007812 */ /* 0x000fc800078ec0ff */
[----:B------:R-:W-:-:S05]  /*01b0*/  IADD3 R13, R13, -R0, RZ ;  /* 0x800000000d0d7210 */ /* 0x000fca0007ffe0ff */
[----:B------:R-:W-:-:S05]  /*01c0*/  IMAD.WIDE R2, R13, 0x4, R2 ;  /* 0x000000040d027825 */ /* 0x000fca00078e0202 */
[----:B------:R3:W2:Y:S01]  /*01d0*/  LDG.E.EL R20, desc[UR4][R2.64] ;  /* 0x0000000402147981 */ /* 0x0006a2000c2e1900 */
[----:B----4-:R-:W-:-:S04]  /*01e0*/  IMAD.WIDE R18, R15, 0x4, R10 ;  /* 0x000000040f127825 */ /* 0x010fc800078e020a */
[----:B-----5:R-:W-:Y:S01]  /*01f0*/  IMAD.WIDE R8, R21, 0x4, R8 ;  /* 0x0000000415087825 */ /* 0x020fe200078e0208 */
[----:B------:R-:W4:Y:S01]  /*0200*/  LDG.E.EL R0, desc[UR4][R18.64] ;  /* 0x0000000412007981 */ /* 0x000f22000c2e1900 */
[----:B---3--:R-:W3:Y:S02]  /*0210*/  LDC.64 R2, c[0x0][0x238] ;  /* 0x00008e00ff027b82 */ /* 0x008ee40000000a00 */
[----:B------:R-:W-:-:S04]  /*0220*/  IMAD.WIDE R24, R13, 0x4, R10 ;  /* 0x000000040d187825 */ /* 0x000fc800078e020a */
[--C-:B0-----:R-:W-:Y:S02]  /*0230*/  IMAD.WIDE R16, R15, 0x4, R28.reuse ;  /* 0x000000040f107825 */ /* 0x101fe400078e021c */
[----:B------:R-:W5:Y:S02]  /*0240*/  LDG.E.EL R24, desc[UR4][R24.64] ;  /* 0x0000000418187981 */ /* 0x000f64000c2e1900 */
[----:B------:R-:W-:Y:S02]  /*0250*/  IMAD.WIDE R28, R13, 0x4, R28 ;  /* 0x000000040d1c7825 */ /* 0x000fe400078e021c */
[----:B------:R-:W4:Y:S02]  /*0260*/  LDG.E.EL R22, desc[UR4][R16.64] ;  /* 0x0000000410167981 */ /* 0x000f24000c2e1900 */
[----:B-1----:R-:W-:Y:S02]  /*0270*/  IMAD.WIDE R14, R15, 0x4, R26 ;  /* 0x000000040f0e7825 */ /* 0x002fe400078e021a */
[----:B------:R0:W4:Y:S04]  /*0280*/  LDG.E.EL R25, desc[UR4][R28.64] ;  /* 0x000000041c197981 */ /* 0x000128000c2e1900 */
[----:B------:R-:W4:Y:S01]  /*0290*/  LDG.E.EL R23, desc[UR4][R14.64] ;  /* 0x000000040e177981 */ /* 0x000f22000c2e1900 */
[----:B0-----:R-:W-:Y:S01]  /*02a0*/  HFMA2.MMA R28, -RZ, RZ, 1.625, 0 ;  /* 0x3e800000ff1c7435 */ /* 0x001fe200000001ff */
[----:B---3--:R-:W-:-:S04]  /*02b0*/  IMAD.WIDE R2, R21, 0x4, R2 ;  /* 0x0000000415027825 */ /* 0x008fc800078e0202 */
[----:B------:R-:W-:-:S06]  /*02c0*/  IMAD.WIDE R26, R13, 0x4, R26 ;  /* 0x000000040d1a7825 */ /* 0x000fcc00078e021a */
[----:B------:R0:W3:Y:S01]  /*02d0*/  LDG.E.EL R26, desc[UR4][R26.64] ;  /* 0x000000041a1a7981 */ /* 0x0000e2000c2e1900 */
[----:B--2---:R-:W-:-:S03]  /*02e0*/  FADD R12, R4, 9.9999997473787516356e-06 ;  /* 0x3727c5ac040c7421 */ /* 0x004fc60000000000 */
[----:B------:R-:W4:Y:S03]  /*02f0*/  LDG.E.128 R4, desc[UR4][R8.64] ;  /* 0x0000000408047981 */ /* 0x000f26000c1e1d00 */
[----:B------:R-:W1:Y:S01]  /*0300*/  MUFU.SQRT R12, R12 ;  /* 0x0000000c000c7308 */ /* 0x000e620000002000 */
[----:B------:R-:W5:Y:S01]  /*0310*/  LDG.E.128 R8, desc[UR4][R8.64+0x800] ;  /* 0x0008000408087981 */ /* 0x000f62000c1e1d00 */
[C---:B-1----:R-:W-:Y:S02]  /*0320*/  FSETP.GT.AND P0, PT, R12.reuse, 8.50705917302346158658e+37, PT ;  /* 0x7e8000000c00780b */ /* 0x042fe40003f04000 */
[----:B------:R-:W-:-:S11]  /*0330*/  FSETP.GEU.AND P1, PT, R12, 1.175494350822287508e-38, PT ;  /* 0x008000000c00780b */ /* 0x000fd60003f2e000 */
[----:B------:R-:W-:-:S04]  /*0340*/  @P0 FMUL R12, R12, 0.25 ;  /* 0x3e8000000c0c0820 */ /* 0x000fc80000400000 */
[----:B------:R-:W-:-:S04]  /*0350*/  @!P1 FMUL R12, R12, 16777216 ;  /* 0x4b8000000c0c9820 */ /* 0x000fc80000400000 */
[----:B------:R1:W0:Y:S01]  /*0360*/  MUFU.RCP R18, R12 ;  /* 0x0000000c00127308 */ /* 0x0002220000001000 */
[----:B------:R-:W-:-:S05]  /*0370*/  FSEL R17, R28, 1, P0 ;  /* 0x3f8000001c117808 */ /* 0x000fca0000000000 */
[----:B------:R-:W-:Y:S01]  /*0380*/  @!P1 FMUL R17, R17, 16777216 ;  /* 0x4b80000011119820 */ /* 0x000fe20000400000 */
[----:B-1----:R-:W2:Y:S03]  /*0390*/  LDG.E.128 R12, desc[UR4][R2.64] ;  /* 0x00000004020c7981 */ /* 0x002ea6000c1e1d00 */
[----:B0-----:R-:W-:Y:S02]  /*03a0*/  FMUL R27, R18, R17 ;  /* 0x00000011121b7220 */ /* 0x001fe40000400000 */
[----:B------:R0:W2:Y:S01]  /*03b0*/  LDG.E.128 R16, desc[UR4][R2.64+0x800] ;  /* 0x0008000402107981 */ /* 0x0000a2000c1e1d00 */
[----:B------:R-:W-:-:S04]  /*03c0*/  FADD R20, R20, 9.9999997473787516356e-06 ;  /* 0x3727c5ac14147421 */ /* 0x000fc80000000000 */
[----:B------:R-:W1:Y:S02]  /*03d0*/  MUFU.SQRT R29, R20 ;  /* 0x00000014001d7308 */ /* 0x000e640000002000 */
[C---:B-1----:R-:W-:Y:S02]  /*03e0*/  FSETP.GT.AND P0, PT, R29.reuse, 8.50705917302346158658e+37, PT ;  /* 0x7e8000001d00780b */ /* 0x042fe40003f04000 */
[----:B------:R-:W-:-:S11]  /*03f0*/  FSETP.GEU.AND P1, PT, R29, 1.175494350822287508e-38, PT ;  /* 0x008000001d00780b */ /* 0x000fd60003f2e000 */
[----:B------:R-:W-:-:S04]  /*0400*/  @P0 FMUL R29, R29, 0.25 ;  /* 0x3e8000001d1d0820 */ /* 0x000fc80000400000 */
[----:B------:R-:W-:Y:S01]  /*0410*/  @!P1 FMUL R29, R29, 16777216 ;  /* 0x4b8000001d1d9820 */ /* 0x000fe20000400000 */
[--C-:B----4-:R-:W-:Y:S01]  /*0420*/  FADD R20, R7, -R0.reuse ;  /* 0x8000000007147221 */ /* 0x110fe20000000000 */
[--C-:B------:R-:W-:Y:S01]  /*0430*/  FADD R7, R4, -R0.reuse ;  /* 0x8000000004077221 */ /* 0x100fe20000000000 */
[--C-:B------:R-:W-:Y:S01]  /*0440*/  FADD R6, R6, -R0.reuse ;  /* 0x8000000006067221 */ /* 0x100fe20000000000 */
[----:B------:R-:W-:Y:S02]  /*0450*/  FADD R4, R5, -R0 ;  /* 0x8000000005047221 */ /* 0x000fe40000000000 */
[----:B------:R-:W1:Y:S01]  /*0460*/  MUFU.RCP R0, R29 ;  /* 0x0000001d00007308 */ /* 0x000e620000001000 */
[C---:B0-----:R-:W-:Y:S01]  /*0470*/  FMUL R3, R27.reuse, R20 ;  /* 0x000000141b037220 */ /* 0x041fe20000400000 */
[C---:B------:R-:W-:Y:S01]  /*0480*/  FMUL R2, R27.reuse, R7 ;  /* 0x000000071b027220 */ /* 0x040fe20000400000 */
[C---:B------:R-:W-:Y:S01]  /*0490*/  FMUL R20, R27.reuse, R6 ;  /* 0x000000061b147220 */ /* 0x040fe20000400000 */
[----:B------:R-:W-:Y:S01]  /*04a0*/  FMUL R4, R27, R4 ;  /* 0x000000041b047220 */ /* 0x000fe20000400000 */
[----:B------:R-:W-:Y:S01]  /*04b0*/  FSEL R7, R28, 1, P0 ;  /* 0x3f8000001c077808 */ /* 0x000fe20000000000 */
[C-C-:B------:R-:W-:Y:S01]  /*04c0*/  FFMA R6, R22.reuse, R3, R23.reuse ;  /* 0x0000000316067223 */ /* 0x140fe20000000017 */
[C-C-:B------:R-:W-:Y:S01]  /*04d0*/  FFMA R5, R22.reuse, R20, R23.reuse ;  /* 0x0000001416057223 */ /* 0x140fe20000000017 */
[C-C-:B------:R-:W-:Y:S01]  /*04e0*/  FFMA R4, R22.reuse, R4, R23.reuse ;  /* 0x0000000416047223 */ /* 0x140fe20000000017 */
[----:B------:R-:W-:Y:S01]  /*04f0*/  FFMA R23, R22, R2, R23 ;  /* 0x0000000216177223 */ /* 0x000fe20000000017 */
[----:B------:R-:W-:Y:S01]  /*0500*/  @!P1 FMUL R7, R7, 16777216 ;  /* 0x4b80000007079820 */ /* 0x000fe20000400000 */
[----:B------:R-:W0:Y:S01]  /*0510*/  LDC.64 R2, c[0x0][0x240] ;  /* 0x00009000ff027b82 */ /* 0x000e220000000a00 */
[--C-:B-----5:R-:W-:Y:S01]  /*0520*/  FADD R11, R11, -R24.reuse ;  /* 0x800000180b0b7221 */ /* 0x120fe20000000000 */
[--C-:B------:R-:W-:Y:S01]  /*0530*/  FADD R9, R9, -R24.reuse ;  /* 0x8000001809097221 */ /* 0x100fe20000000000 */
[--C-:B------:R-:W-:Y:S01]  /*0540*/  FADD R27, R8, -R24.reuse ;  /* 0x80000018081b7221 */ /* 0x100fe20000000000 */
[----:B-1----:R-:W-:Y:S01]  /*0550*/  FMUL R0, R0, R7 ;  /* 0x0000000700007220 */ /* 0x002fe20000400000 */
[----:B------:R-:W-:-:S03]  /*0560*/  FADD R7, R10, -R24 ;  /* 0x800000180a077221 */ /* 0x000fc60000000000 */
[C---:B------:R-:W-:Y:S01]  /*0570*/  FMUL R11, R0.reuse, R11 ;  /* 0x0000000b000b7220 */ /* 0x040fe20000400000 */
[C---:B------:R-:W-:Y:S01]  /*0580*/  FMUL R7, R0.reuse, R7 ;  /* 0x0000000700077220 */ /* 0x040fe20000400000 */
[C---:B------:R-:W-:Y:S01]  /*0590*/  FMUL R9, R0.reuse, R9 ;  /* 0x0000000900097220 */ /* 0x040fe20000400000 */
[----:B------:R-:W-:Y:S01]  /*05a0*/  FMUL R27, R0, R27 ;  /* 0x0000001b001b7220 */ /* 0x000fe20000400000 */
[C-C-:B---3--:R-:W-:Y:S01]  /*05b0*/  FFMA R0, R25.reuse, R11, R26.reuse ;  /* 0x0000000b19007223 */ /* 0x148fe2000000001a */
[C-C-:B------:R-:W-:Y:S01]  /*05c0*/  FFMA R7, R25.reuse, R7, R26.reuse ;  /* 0x0000000719077223 */ /* 0x140fe2000000001a */
[C-C-:B------:R-:W-:Y:S01]  /*05d0*/  FFMA R8, R25.reuse, R9, R26.reuse ;  /* 0x0000000919087223 */ /* 0x140fe2000000001a */
[----:B------:R-:W-:Y:S01]  /*05e0*/  FFMA R27, R25, R27, R26 ;  /* 0x0000001b191b7223 */ /* 0x000fe2000000001a */
[----:B--2---:R-:W-:Y:S01]  /*05f0*/  FSETP.GEU.AND P6, PT, R23, -R12, PT ;  /* 0x8000000c1700720b */ /* 0x004fe20003fce000 */
[----:B------:R-:W-:Y:S01]  /*0600*/  FADD R12, R12, R23 ;  /* 0x000000170c0c7221 */ /* 0x000fe20000000000 */
[----:B------:R-:W-:Y:S01]  /*0610*/  FSETP.GEU.AND P0, PT, R4, -R13, PT ;  /* 0x8000000d0400720b */ /* 0x000fe20003f0e000 */
[----:B------:R-:W-:Y:S01]  /*0620*/  FADD R13, R13, R4 ;  /* 0x000000040d0d7221 */ /* 0x000fe20000000000 */
[----:B------:R-:W-:-:S02]  /*0630*/  FSETP.GEU.AND P1, PT, R5, -R14, PT ;  /* 0x8000000e0500720b */ /* 0x000fc40003f2e000 */
[----:B------:R-:W-:Y:S01]  /*0640*/  SEL R4, R12, RZ, P6 ;  /* 0x000000ff0c047207 */ /* 0x000fe20003000000 */
[----:B------:R-:W-:Y:S01]  /*0650*/  FADD R14, R14, R5 ;  /* 0x000000050e0e7221 */ /* 0x000fe20000000000 */
[----:B------:R-:W-:Y:S01]  /*0660*/  FSETP.GEU.AND P2, PT, R6, -R15, PT ;  /* 0x8000000f0600720b */ /* 0x000fe20003f4e000 */
        /* <DEDUP_REMOVED lines=9> */
[----:B0-----:R-:W-:Y:S01]  /*0700*/  IMAD.WIDE R2, R21, 0x4, R2 ;  /* 0x0000000415027825 */ /* 0x001fe200078e0202 */
[----:B------:R-:W-:-:S02]  /*0710*/  SEL R5, R13, RZ, P0 ;  /* 0x000000ff0d057207 */ /* 0x000fc40000000000 */
[----:B------:R-:W-:Y:S02]  /*0720*/  SEL R6, R14, RZ, P1 ;  /* 0x000000ff0e067207 */ /* 0x000fe40000800000 */
[----:B------:R-:W-:Y:S02]  /*0730*/  SEL R7, R15, RZ, P2 ;  /* 0x000000ff0f077207 */ /* 0x000fe40001000000 */
[----:B------:R-:W-:Y:S02]  /*0740*/  SEL R16, R16, RZ, P3 ;  /* 0x000000ff10107207 */ /* 0x000fe40001800000 */
[----:B------:R-:W-:Y:S02]  /*0750*/  SEL R19, R0, RZ, P4 ;  /* 0x000000ff00137207 */ /* 0x000fe40002000000 */
[----:B------:R-:W-:Y:S02]  /*0760*/  SEL R17, R8, RZ, P5 ;  /* 0x000000ff08117207 */ /* 0x000fe40002800000 */
[----:B------:R-:W-:Y:S01]  /*0770*/  SEL R18, R18, RZ, P6 ;  /* 0x000000ff12127207 */ /* 0x000fe20003000000 */
[----:B------:R-:W-:Y:S04]  /*0780*/  STG.E.128 desc[UR4][R2.64], R4 ;  /* 0x0000000402007986 */ /* 0x000fe8000c101d04 */
[----:B------:R-:W-:Y:S01]  /*0790*/  STG.E.128 desc[UR4][R2.64+0x800], R16 ;  /* 0x0008001002007986 */ /* 0x000fe2000c101d04 */
[----:B------:R-:W-:Y:S05]  /*07a0*/  EXIT ;  /* 0x000000000000794d */ /* 0x000fea0003800000 */
.L_x_0:
[----:B------:R-:W-:-:S00]  /*07b0*/  BRA `(.L_x_0) ;  /* 0xfffffffc00fc7947 */ /* 0x000fc0000383ffff */
[----:B------:R-:W-:-:S00]  /*07c0*/  NOP ;  /* 0x0000000000007918 */ /* 0x000fc00000000000 */
        /* <DEDUP_REMOVED lines=11> */
.L_x_1:


//--------------------- .nv.global.init           --------------------------
	.section	.nv.global.init,"aw",@progbits
.nv.global.init:
	.type		_$_str,@object
	.size		_$_str,(_$_str_$_2 - _$_str)
_$_str:
        /*0000*/ 	.byte	0x5f, 0x5f, 0x43, 0x55, 0x44, 0x41, 0x5f, 0x46, 0x54, 0x5a, 0x00
	.type		_$_str_$_2,@object
	.size		_$_str_$_2,(.L_1 - _$_str_$_2)
_$_str_$_2:
        /*000b*/ 	.byte	0x5f, 0x5f, 0x43, 0x55, 0x44, 0x41, 0x5f, 0x50, 0x52, 0x45, 0x43, 0x5f, 0x53, 0x51, 0x52, 0x54
        /*001b*/ 	.byte	0x00
.L_1:


//--------------------- .nv.constant0.triton_poi_fused__native_batch_norm_legit_no_training_add_relu_14 --------------------------
	.section	.nv.constant0.triton_poi_fused__native_batch_norm_legit_no_training_add_relu_14,"a",@progbits
	.sectionflags	@""
	.align	4
.nv.constant0.triton_poi_fused__native_batch_norm_legit_no_training_add_relu_14:
	.zero		588
